//
// Generated by NVIDIA NVVM Compiler
//
// Compiler Build ID: CL-36424714
// Cuda compilation tools, release 13.0, V13.0.88
// Based on NVVM 20.0.0
//

.version 9.0
.target sm_100
.address_size 64

	// .globl	_Z17naive_merge_big_kPiiS_iS_

.visible .entry _Z17naive_merge_big_kPiiS_iS_(
	.param .u64 .ptr .align 1 _Z17naive_merge_big_kPiiS_iS__param_0,
	.param .u32 _Z17naive_merge_big_kPiiS_iS__param_1,
	.param .u64 .ptr .align 1 _Z17naive_merge_big_kPiiS_iS__param_2,
	.param .u32 _Z17naive_merge_big_kPiiS_iS__param_3,
	.param .u64 .ptr .align 1 _Z17naive_merge_big_kPiiS_iS__param_4
)
{
	.reg .pred 	%p<17>;
	.reg .b32 	%r<40>;
	.reg .b64 	%rd<17>;

	ld.param.u64 	%rd7, [_Z17naive_merge_big_kPiiS_iS__param_0];
	ld.param.u32 	%r18, [_Z17naive_merge_big_kPiiS_iS__param_1];
	ld.param.u64 	%rd6, [_Z17naive_merge_big_kPiiS_iS__param_2];
	ld.param.u32 	%r19, [_Z17naive_merge_big_kPiiS_iS__param_3];
	ld.param.u64 	%rd8, [_Z17naive_merge_big_kPiiS_iS__param_4];
	cvta.to.global.u64 	%rd1, %rd8;
	cvta.to.global.u64 	%rd2, %rd7;
	mov.u32 	%r20, %tid.x;
	mov.u32 	%r21, %ctaid.x;
	mov.u32 	%r22, %ntid.x;
	mad.lo.s32 	%r1, %r21, %r22, %r20;
	add.s32 	%r23, %r19, %r18;
	setp.ge.s32 	%p1, %r1, %r23;
	@%p1 bra 	$L__BB0_10;
	setp.gt.s32 	%p2, %r1, %r18;
	sub.s32 	%r24, %r1, %r18;
	selp.b32 	%r35, %r24, 0, %p2;
	min.s32 	%r36, %r1, %r18;
	cvta.to.global.u64 	%rd3, %rd6;
	mov.u32 	%r37, %r35;
$L__BB0_2:
	sub.s32 	%r25, %r36, %r37;
	abs.s32 	%r26, %r25;
	shr.u32 	%r27, %r26, 31;
	add.s32 	%r28, %r26, %r27;
	shr.s32 	%r29, %r28, 1;
	add.s32 	%r7, %r29, %r35;
	sub.s32 	%r8, %r36, %r29;
	setp.lt.s32 	%p3, %r8, 0;
	setp.gt.s32 	%p4, %r7, %r19;
	or.pred  	%p5, %p3, %p4;
	@%p5 bra 	$L__BB0_16;
	setp.eq.s32 	%p6, %r8, %r18;
	setp.eq.s32 	%p7, %r7, 0;
	or.pred  	%p8, %p6, %p7;
	mul.wide.u32 	%rd9, %r8, 4;
	add.s64 	%rd4, %rd2, %rd9;
	mul.wide.s32 	%rd10, %r7, 4;
	add.s64 	%rd5, %rd3, %rd10;
	@%p8 bra 	$L__BB0_5;
	ld.global.u32 	%r31, [%rd4];
	ld.global.u32 	%r32, [%rd5+-4];
	setp.le.s32 	%p9, %r31, %r32;
	@%p9 bra 	$L__BB0_16;
$L__BB0_5:
	setp.eq.s32 	%p10, %r7, %r19;
	setp.eq.s32 	%p11, %r8, 0;
	or.pred  	%p12, %p10, %p11;
	@%p12 bra 	$L__BB0_7;
	add.s32 	%r36, %r8, -1;
	mul.wide.u32 	%rd11, %r36, 4;
	add.s64 	%rd12, %rd2, %rd11;
	ld.global.u32 	%r33, [%rd12];
	ld.global.u32 	%r34, [%rd5];
	setp.gt.s32 	%p13, %r33, %r34;
	@%p13 bra 	$L__BB0_15;
$L__BB0_7:
	setp.lt.s32 	%p14, %r8, %r18;
	@%p14 bra 	$L__BB0_11;
	ld.global.u32 	%r39, [%rd5];
$L__BB0_9:
	mul.wide.s32 	%rd13, %r1, 4;
	add.s64 	%rd14, %rd1, %rd13;
	st.global.u32 	[%rd14], %r39;
$L__BB0_10:
	ret;
$L__BB0_11:
	setp.ne.s32 	%p15, %r7, %r19;
	@%p15 bra 	$L__BB0_13;
	ld.global.u32 	%r38, [%rd4];
	bra.uni 	$L__BB0_14;
$L__BB0_13:
	ld.global.u32 	%r38, [%rd4];
	ld.global.u32 	%r39, [%rd5];
	setp.gt.s32 	%p16, %r38, %r39;
	@%p16 bra 	$L__BB0_9;
$L__BB0_14:
	mul.wide.s32 	%rd15, %r1, 4;
	add.s64 	%rd16, %rd1, %rd15;
	st.global.u32 	[%rd16], %r38;
	bra.uni 	$L__BB0_10;
$L__BB0_15:
	add.s32 	%r35, %r7, 1;
	bra.uni 	$L__BB0_2;
$L__BB0_16:
	add.s32 	%r37, %r8, 1;
	bra.uni 	$L__BB0_2;

}
	// .globl	_Z18parallel_partitionPiiS_iS_
.visible .entry _Z18parallel_partitionPiiS_iS_(
	.param .u64 .ptr .align 1 _Z18parallel_partitionPiiS_iS__param_0,
	.param .u32 _Z18parallel_partitionPiiS_iS__param_1,
	.param .u64 .ptr .align 1 _Z18parallel_partitionPiiS_iS__param_2,
	.param .u32 _Z18parallel_partitionPiiS_iS__param_3,
	.param .u64 .ptr .align 1 _Z18parallel_partitionPiiS_iS__param_4
)
{
	.reg .pred 	%p<29>;
	.reg .b32 	%r<65>;
	.reg .b64 	%rd<25>;

	ld.param.u64 	%rd9, [_Z18parallel_partitionPiiS_iS__param_0];
	ld.param.u32 	%r31, [_Z18parallel_partitionPiiS_iS__param_1];
	ld.param.u64 	%rd10, [_Z18parallel_partitionPiiS_iS__param_2];
	ld.param.u32 	%r32, [_Z18parallel_partitionPiiS_iS__param_3];
	ld.param.u64 	%rd8, [_Z18parallel_partitionPiiS_iS__param_4];
	cvta.to.global.u64 	%rd1, %rd10;
	cvta.to.global.u64 	%rd2, %rd9;
	mov.u32 	%r33, %ctaid.x;
	shl.b32 	%r1, %r33, 10;
	setp.gt.s32 	%p1, %r1, %r31;
	sub.s32 	%r34, %r1, %r31;
	min.s32 	%r57, %r1, %r31;
	selp.b32 	%r58, %r34, 0, %p1;
	mov.u32 	%r59, %r58;
$L__BB1_1:
	sub.s32 	%r35, %r57, %r58;
	abs.s32 	%r36, %r35;
	shr.u32 	%r37, %r36, 31;
	add.s32 	%r38, %r36, %r37;
	shr.s32 	%r39, %r38, 1;
	sub.s32 	%r7, %r57, %r39;
	add.s32 	%r8, %r39, %r59;
	setp.lt.s32 	%p2, %r7, 0;
	setp.lt.s32 	%p3, %r32, %r8;
	or.pred  	%p4, %p2, %p3;
	@%p4 bra 	$L__BB1_7;
	setp.eq.s32 	%p5, %r31, %r7;
	setp.eq.s32 	%p6, %r8, 0;
	or.pred  	%p7, %p5, %p6;
	mul.wide.u32 	%rd11, %r7, 4;
	add.s64 	%rd3, %rd2, %rd11;
	mul.wide.s32 	%rd12, %r8, 4;
	add.s64 	%rd4, %rd1, %rd12;
	@%p7 bra 	$L__BB1_4;
	ld.global.u32 	%r41, [%rd3];
	ld.global.u32 	%r42, [%rd4+-4];
	setp.le.s32 	%p8, %r41, %r42;
	@%p8 bra 	$L__BB1_7;
$L__BB1_4:
	setp.eq.s32 	%p9, %r32, %r8;
	setp.eq.s32 	%p10, %r7, 0;
	or.pred  	%p11, %p9, %p10;
	@%p11 bra 	$L__BB1_8;
	add.s32 	%r57, %r7, -1;
	mul.wide.u32 	%rd13, %r57, 4;
	add.s64 	%rd14, %rd2, %rd13;
	ld.global.u32 	%r43, [%rd14];
	ld.global.u32 	%r44, [%rd4];
	setp.le.s32 	%p12, %r43, %r44;
	@%p12 bra 	$L__BB1_8;
	add.s32 	%r59, %r8, 1;
	bra.uni 	$L__BB1_1;
$L__BB1_7:
	add.s32 	%r58, %r7, 1;
	bra.uni 	$L__BB1_1;
$L__BB1_8:
	bar.sync 	0;
	sub.s32 	%r12, %r31, %r7;
	sub.s32 	%r13, %r32, %r8;
	cvta.to.global.u64 	%rd15, %rd8;
	mul.wide.u32 	%rd16, %r1, 4;
	add.s64 	%rd5, %rd15, %rd16;
	mov.u32 	%r14, %tid.x;
	add.s32 	%r45, %r12, %r13;
	setp.ge.s32 	%p13, %r14, %r45;
	@%p13 bra 	$L__BB1_18;
	setp.gt.s32 	%p14, %r14, %r12;
	sub.s32 	%r46, %r14, %r12;
	selp.b32 	%r60, %r46, 0, %p14;
	min.s32 	%r61, %r14, %r12;
	mov.u32 	%r62, %r60;
$L__BB1_10:
	sub.s32 	%r47, %r61, %r62;
	abs.s32 	%r48, %r47;
	shr.u32 	%r49, %r48, 31;
	add.s32 	%r50, %r48, %r49;
	shr.s32 	%r51, %r50, 1;
	add.s32 	%r20, %r51, %r60;
	sub.s32 	%r21, %r61, %r51;
	setp.lt.s32 	%p15, %r21, 0;
	setp.gt.s32 	%p16, %r20, %r13;
	or.pred  	%p17, %p15, %p16;
	@%p17 bra 	$L__BB1_24;
	setp.eq.s32 	%p18, %r21, %r12;
	setp.eq.s32 	%p19, %r20, 0;
	or.pred  	%p20, %p18, %p19;
	mul.wide.u32 	%rd17, %r21, 4;
	add.s64 	%rd6, %rd3, %rd17;
	mul.wide.s32 	%rd18, %r20, 4;
	add.s64 	%rd7, %rd4, %rd18;
	@%p20 bra 	$L__BB1_13;
	ld.global.u32 	%r53, [%rd6];
	ld.global.u32 	%r54, [%rd7+-4];
	setp.le.s32 	%p21, %r53, %r54;
	@%p21 bra 	$L__BB1_24;
$L__BB1_13:
	setp.eq.s32 	%p22, %r20, %r13;
	setp.eq.s32 	%p23, %r21, 0;
	or.pred  	%p24, %p22, %p23;
	@%p24 bra 	$L__BB1_15;
	add.s32 	%r61, %r21, -1;
	mul.wide.u32 	%rd19, %r61, 4;
	add.s64 	%rd20, %rd3, %rd19;
	ld.global.u32 	%r55, [%rd20];
	ld.global.u32 	%r56, [%rd7];
	setp.gt.s32 	%p25, %r55, %r56;
	@%p25 bra 	$L__BB1_23;
$L__BB1_15:
	setp.lt.s32 	%p26, %r21, %r12;
	@%p26 bra 	$L__BB1_19;
	ld.global.u32 	%r64, [%rd7];
$L__BB1_17:
	mul.wide.u32 	%rd21, %r14, 4;
	add.s64 	%rd22, %rd5, %rd21;
	st.global.u32 	[%rd22], %r64;
$L__BB1_18:
	ret;
$L__BB1_19:
	setp.ne.s32 	%p27, %r20, %r13;
	@%p27 bra 	$L__BB1_21;
	ld.global.u32 	%r63, [%rd6];
	bra.uni 	$L__BB1_22;
$L__BB1_21:
	ld.global.u32 	%r63, [%rd6];
	ld.global.u32 	%r64, [%rd7];
	setp.gt.s32 	%p28, %r63, %r64;
	@%p28 bra 	$L__BB1_17;
$L__BB1_22:
	mul.wide.u32 	%rd23, %r14, 4;
	add.s64 	%rd24, %rd5, %rd23;
	st.global.u32 	[%rd24], %r63;
	bra.uni 	$L__BB1_18;
$L__BB1_23:
	add.s32 	%r60, %r20, 1;
	bra.uni 	$L__BB1_10;
$L__BB1_24:
	add.s32 	%r62, %r21, 1;
	bra.uni 	$L__BB1_10;

}


// ===== COMPILED SASS (sm_100) =====

	.target	sm_100

	.elftype	@"ET_EXEC"


//--------------------- .note.nv.tkinfo           --------------------------
	.section	.note.nv.tkinfo,"",@"SHT_NOTE"
	.sectionflags	@"SHF_NOTE_NV_TKINFO"
	.tkinfo
        /*0018*/ 	.word	0x00000002
        /*0030*/ 	.string	""
        /*0030*/ 	.string	"ptxas"
        /*0030*/ 	.string	"Cuda compilation tools, release 13.0, V13.0.88"
        /*0030*/ 	.string	"Build cuda_13.0.r13.0/compiler.36424714_0"
        /*0030*/ 	.string	"-arch sm_100 -m 64 "



//--------------------- .note.nv.cuinfo           --------------------------
	.section	.note.nv.cuinfo,"",@"SHT_NOTE"
	.sectionflags	@"SHF_NOTE_NV_CUINFO"
        /*0018*/ 	.short	0x0002
        /*001a*/ 	.short	0x0064
        /*001c*/ 	.short	0x0082
	.zero		2


//--------------------- .nv.info                  --------------------------
	.section	.nv.info,"",@"SHT_CUDA_INFO"
	.align	4


	//----- nvinfo : EIATTR_REGCOUNT
	.align		4
        /*0000*/ 	.byte	0x04, 0x2f
        /*0002*/ 	.short	(.L_1 - .L_0)
	.align		4
.L_0:
        /*0004*/ 	.word	index@(_Z17naive_merge_big_kPiiS_iS_)
        /*0008*/ 	.word	0x00000016


	//----- nvinfo : EIATTR_FRAME_SIZE
	.align		4
.L_1:
        /*000c*/ 	.byte	0x04, 0x11
        /*000e*/ 	.short	(.L_3 - .L_2)
	.align		4
.L_2:
        /*0010*/ 	.word	index@(_Z17naive_merge_big_kPiiS_iS_)
        /*0014*/ 	.word	0x00000000


	//----- nvinfo : EIATTR_REGCOUNT
	.align		4
.L_3:
        /*0018*/ 	.byte	0x04, 0x2f
        /*001a*/ 	.short	(.L_5 - .L_4)
	.align		4
.L_4:
        /*001c*/ 	.word	index@(_Z18parallel_partitionPiiS_iS_)
        /*0020*/ 	.word	0x0000001a


	//----- nvinfo : EIATTR_FRAME_SIZE
	.align		4
.L_5:
        /*0024*/ 	.byte	0x04, 0x11
        /*0026*/ 	.short	(.L_7 - .L_6)
	.align		4
.L_6:
        /*0028*/ 	.word	index@(_Z18parallel_partitionPiiS_iS_)
        /*002c*/ 	.word	0x00000000


	//----- nvinfo : EIATTR_MIN_STACK_SIZE
	.align		4
.L_7:
        /*0030*/ 	.byte	0x04, 0x12
        /*0032*/ 	.short	(.L_9 - .L_8)
	.align		4
.L_8:
        /*0034*/ 	.word	index@(_Z18parallel_partitionPiiS_iS_)
        /*0038*/ 	.word	0x00000000


	//----- nvinfo : EIATTR_MIN_STACK_SIZE
	.align		4
.L_9:
        /*003c*/ 	.byte	0x04, 0x12
        /*003e*/ 	.short	(.L_11 - .L_10)
	.align		4
.L_10:
        /*0040*/ 	.word	index@(_Z17naive_merge_big_kPiiS_iS_)
        /*0044*/ 	.word	0x00000000
.L_11:


//--------------------- .nv.compat                --------------------------
	.section	.nv.compat,"",@"SHT_CUDA_COMPAT_INFO"
	.align	4
        /*0000*/ 	.byte	0x02, 0x09, 0x00, 0x00, 0x02, 0x02, 0x01, 0x00, 0x02, 0x05, 0x05, 0x00, 0x03, 0x07, 0x01, 0x01
        /*0010*/ 	.byte	0x02, 0x03, 0x00, 0x00, 0x02, 0x06, 0x01, 0x00, 0x04, 0x0b, 0x08, 0x00, 0x09, 0x00, 0x00, 0x00
        /*0020*/ 	.byte	0x00, 0x00, 0x00, 0x00


//--------------------- .nv.info._Z18parallel_partitionPiiS_iS_ --------------------------
	.section	.nv.info._Z18parallel_partitionPiiS_iS_,"",@"SHT_CUDA_INFO"
	.sectionflags	@""
	.align	4


	//----- nvinfo : EIATTR_CUDA_API_VERSION
	.align		4
        /*0000*/ 	.byte	0x04, 0x37
        /*0002*/ 	.short	(.L_13 - .L_12)
.L_12:
        /*0004*/ 	.word	0x00000082


	//----- nvinfo : EIATTR_KPARAM_INFO
	.align		4
.L_13:
        /*0008*/ 	.byte	0x04, 0x17
        /*000a*/ 	.short	(.L_15 - .L_14)
.L_14:
        /*000c*/ 	.word	0x00000000
        /*0010*/ 	.short	0x0004
        /*0012*/ 	.short	0x0020
        /*0014*/ 	.byte	0x00, 0xf5, 0x21, 0x00


	//----- nvinfo : EIATTR_KPARAM_INFO
	.align		4
.L_15:
        /*0018*/ 	.byte	0x04, 0x17
        /*001a*/ 	.short	(.L_17 - .L_16)
.L_16:
        /*001c*/ 	.word	0x00000000
        /*0020*/ 	.short	0x0003
        /*0022*/ 	.short	0x0018
        /*0024*/ 	.byte	0x00, 0xf0, 0x11, 0x00


	//----- nvinfo : EIATTR_KPARAM_INFO
	.align		4
.L_17:
        /*0028*/ 	.byte	0x04, 0x17
        /*002a*/ 	.short	(.L_19 - .L_18)
.L_18:
        /*002c*/ 	.word	0x00000000
        /*0030*/ 	.short	0x0002
        /*0032*/ 	.short	0x0010
        /*0034*/ 	.byte	0x00, 0xf5, 0x21, 0x00


	//----- nvinfo : EIATTR_KPARAM_INFO
	.align		4
.L_19:
        /*0038*/ 	.byte	0x04, 0x17
        /*003a*/ 	.short	(.L_21 - .L_20)
.L_20:
        /*003c*/ 	.word	0x00000000
        /*0040*/ 	.short	0x0001
        /*0042*/ 	.short	0x0008
        /*0044*/ 	.byte	0x00, 0xf0, 0x11, 0x00


	//----- nvinfo : EIATTR_KPARAM_INFO
	.align		4
.L_21:
        /*0048*/ 	.byte	0x04, 0x17
        /*004a*/ 	.short	(.L_23 - .L_22)
.L_22:
        /*004c*/ 	.word	0x00000000
        /*0050*/ 	.short	0x0000
        /*0052*/ 	.short	0x0000
        /*0054*/ 	.byte	0x00, 0xf5, 0x21, 0x00


	//----- nvinfo : EIATTR_SPARSE_MMA_MASK
	.align		4
.L_23:
        /*0058*/ 	.byte	0x03, 0x50
        /*005a*/ 	.short	0x0000


	//----- nvinfo : EIATTR_MAXREG_COUNT
	.align		4
        /*005c*/ 	.byte	0x03, 0x1b
        /*005e*/ 	.short	0x00ff


	//----- nvinfo : EIATTR_NUM_BARRIERS
	.align		4
        /*0060*/ 	.byte	0x02, 0x4c
        /*0062*/ 	.byte	0x01
	.zero		1


	//----- nvinfo : EIATTR_MERCURY_ISA_VERSION
	.align		4
        /*0064*/ 	.byte	0x03, 0x5f
        /*0066*/ 	.short	0x0101


	//----- nvinfo : EIATTR_VRC_CTA_INIT_COUNT
	.align		4
        /*0068*/ 	.byte	0x02, 0x4a
	.zero		1
	.zero		1


	//----- nvinfo : EIATTR_EXIT_INSTR_OFFSETS
	.align		4
        /*006c*/ 	.byte	0x04, 0x1c
        /*006e*/ 	.short	(.L_25 - .L_24)


	//   ....[0]....
.L_24:
        /*0070*/ 	.word	0x00000330


	//   ....[1]....
        /*0074*/ 	.word	0x00000700


	//   ....[2]....
        /*0078*/ 	.word	0x00000740


	//----- nvinfo : EIATTR_CRS_STACK_SIZE
	.align		4
.L_25:
        /*007c*/ 	.byte	0x04, 0x1e
        /*007e*/ 	.short	(.L_27 - .L_26)
.L_26:
        /*0080*/ 	.word	0x00000000


	//----- nvinfo : EIATTR_CBANK_PARAM_SIZE
	.align		4
.L_27:
        /*0084*/ 	.byte	0x03, 0x19
        /*0086*/ 	.short	0x0028


	//----- nvinfo : EIATTR_PARAM_CBANK
	.align		4
        /*0088*/ 	.byte	0x04, 0x0a
        /*008a*/ 	.short	(.L_29 - .L_28)
	.align		4
.L_28:
        /*008c*/ 	.word	index@(.nv.constant0._Z18parallel_partitionPiiS_iS_)
        /*0090*/ 	.short	0x0380
        /*0092*/ 	.short	0x0028


	//----- nvinfo : EIATTR_SW_WAR
	.align		4
.L_29:
        /*0094*/ 	.byte	0x04, 0x36
        /*0096*/ 	.short	(.L_31 - .L_30)
.L_30:
        /*0098*/ 	.word	0x00000008
.L_31:


//--------------------- .nv.info._Z17naive_merge_big_kPiiS_iS_ --------------------------
	.section	.nv.info._Z17naive_merge_big_kPiiS_iS_,"",@"SHT_CUDA_INFO"
	.sectionflags	@""
	.align	4


	//----- nvinfo : EIATTR_CUDA_API_VERSION
	.align		4
        /*0000*/ 	.byte	0x04, 0x37
        /*0002*/ 	.short	(.L_33 - .L_32)
.L_32:
        /*0004*/ 	.word	0x00000082


	//----- nvinfo : EIATTR_KPARAM_INFO
	.align		4
.L_33:
        /*0008*/ 	.byte	0x04, 0x17
        /*000a*/ 	.short	(.L_35 - .L_34)
.L_34:
        /*000c*/ 	.word	0x00000000
        /*0010*/ 	.short	0x0004
        /*0012*/ 	.short	0x0020
        /*0014*/ 	.byte	0x00, 0xf5, 0x21, 0x00


	//----- nvinfo : EIATTR_KPARAM_INFO
	.align		4
.L_35:
        /*0018*/ 	.byte	0x04, 0x17
        /*001a*/ 	.short	(.L_37 - .L_36)
.L_36:
        /*001c*/ 	.word	0x00000000
        /*0020*/ 	.short	0x0003
        /*0022*/ 	.short	0x0018
        /*0024*/ 	.byte	0x00, 0xf0, 0x11, 0x00


	//----- nvinfo : EIATTR_KPARAM_INFO
	.align		4
.L_37:
        /*0028*/ 	.byte	0x04, 0x17
        /*002a*/ 	.short	(.L_39 - .L_38)
.L_38:
        /*002c*/ 	.word	0x00000000
        /*0030*/ 	.short	0x0002
        /*0032*/ 	.short	0x0010
        /*0034*/ 	.byte	0x00, 0xf5, 0x21, 0x00


	//----- nvinfo : EIATTR_KPARAM_INFO
	.align		4
.L_39:
        /*0038*/ 	.byte	0x04, 0x17
        /*003a*/ 	.short	(.L_41 - .L_40)
.L_40:
        /*003c*/ 	.word	0x00000000
        /*0040*/ 	.short	0x0001
        /*0042*/ 	.short	0x0008
        /*0044*/ 	.byte	0x00, 0xf0, 0x11, 0x00


	//----- nvinfo : EIATTR_KPARAM_INFO
	.align		4
.L_41:
        /*0048*/ 	.byte	0x04, 0x17
        /*004a*/ 	.short	(.L_43 - .L_42)
.L_42:
        /*004c*/ 	.word	0x00000000
        /*0050*/ 	.short	0x0000
        /*0052*/ 	.short	0x0000
        /*0054*/ 	.byte	0x00, 0xf5, 0x21, 0x00


	//----- nvinfo : EIATTR_SPARSE_MMA_MASK
	.align		4
.L_43:
        /*0058*/ 	.byte	0x03, 0x50
        /*005a*/ 	.short	0x0000


	//----- nvinfo : EIATTR_MAXREG_COUNT
	.align		4
        /*005c*/ 	.byte	0x03, 0x1b
        /*005e*/ 	.short	0x00ff


	//----- nvinfo : EIATTR_MERCURY_ISA_VERSION
	.align		4
        /*0060*/ 	.byte	0x03, 0x5f
        /*0062*/ 	.short	0x0101


	//----- nvinfo : EIATTR_VRC_CTA_INIT_COUNT
	.align		4
        /*0064*/ 	.byte	0x02, 0x4a
	.zero		1
	.zero		1


	//----- nvinfo : EIATTR_EXIT_INSTR_OFFSETS
	.align		4
        /*0068*/ 	.byte	0x04, 0x1c
        /*006a*/ 	.short	(.L_45 - .L_44)


	//   ....[0]....
.L_44:
        /*006c*/ 	.word	0x00000090


	//   ....[1]....
        /*0070*/ 	.word	0x000004b0


	//   ....[2]....
        /*0074*/ 	.word	0x00000500


	//----- nvinfo : EIATTR_CRS_STACK_SIZE
	.align		4
.L_45:
        /*0078*/ 	.byte	0x04, 0x1e
        /*007a*/ 	.short	(.L_47 - .L_46)
.L_46:
        /*007c*/ 	.word	0x00000000


	//----- nvinfo : EIATTR_CBANK_PARAM_SIZE
	.align		4
.L_47:
        /*0080*/ 	.byte	0x03, 0x19
        /*0082*/ 	.short	0x0028


	//----- nvinfo : EIATTR_PARAM_CBANK
	.align		4
        /*0084*/ 	.byte	0x04, 0x0a
        /*0086*/ 	.short	(.L_49 - .L_48)
	.align		4
.L_48:
        /*0088*/ 	.word	index@(.nv.constant0._Z17naive_merge_big_kPiiS_iS_)
        /*008c*/ 	.short	0x0380
        /*008e*/ 	.short	0x0028


	//----- nvinfo : EIATTR_SW_WAR
	.align		4
.L_49:
        /*0090*/ 	.byte	0x04, 0x36
        /*0092*/ 	.short	(.L_51 - .L_50)
.L_50:
        /*0094*/ 	.word	0x00000008
.L_51:


//--------------------- .nv.callgraph             --------------------------
	.section	.nv.callgraph,"",@"SHT_CUDA_CALLGRAPH"
	.align	4
	.sectionentsize	8
	.align		4
        /*0000*/ 	.word	0x00000000
	.align		4
        /*0004*/ 	.word	0xffffffff
	.align		4
        /*0008*/ 	.word	0x00000000
	.align		4
        /*000c*/ 	.word	0xfffffffe
	.align		4
        /*0010*/ 	.word	0x00000000
	.align		4
        /*0014*/ 	.word	0xfffffffd
	.align		4
        /*0018*/ 	.word	0x00000000
	.align		4
        /*001c*/ 	.word	0xfffffffc


//--------------------- .text._Z18parallel_partitionPiiS_iS_ --------------------------
	.section	.text._Z18parallel_partitionPiiS_iS_,"ax",@progbits
	.align	128
        .global         _Z18parallel_partitionPiiS_iS_
        .type           _Z18parallel_partitionPiiS_iS_,@function
        .size           _Z18parallel_partitionPiiS_iS_,(.L_x_32 - _Z18parallel_partitionPiiS_iS_)
        .other          _Z18parallel_partitionPiiS_iS_,@"STO_CUDA_ENTRY STV_DEFAULT"
_Z18parallel_partitionPiiS_iS_:
.text._Z18parallel_partitionPiiS_iS_:
[----:B------:R-:W-:Y:S01]  /*0000*/  LDC R1, c[0x0][0x37c] ;  /* 0x0000df00ff017b82 */ /* 0x000fe20000000800 */
[----:B------:R-:W0:Y:S01]  /*0010*/  S2R R0, SR_CTAID.X ;  /* 0x0000000000007919 */ /* 0x000e220000002500 */
[----:B------:R-:W1:Y:S06]  /*0020*/  LDCU UR6, c[0x0][0x388] ;  /* 0x00007100ff0677ac */ /* 0x000e6c0008000800 */
[----:B------:R-:W2:Y:S01]  /*0030*/  LDC.64 R6, c[0x0][0x380] ;  /* 0x0000e000ff067b82 */ /* 0x000ea20000000a00 */
[----:B------:R-:W3:Y:S01]  /*0040*/  LDCU.64 UR4, c[0x0][0x358] ;  /* 0x00006b00ff0477ac */ /* 0x000ee20008000a00 */
[----:B------:R-:W4:Y:S06]  /*0050*/  LDCU UR8, c[0x0][0x388] ;  /* 0x00007100ff0877ac */ /* 0x000f2c0008000800 */
[----:B------:R-:W2:Y:S01]  /*0060*/  LDC.64 R8, c[0x0][0x390] ;  /* 0x0000e400ff087b82 */ /* 0x000ea20000000a00 */
[----:B------:R-:W1:Y:S01]  /*0070*/  LDCU UR7, c[0x0][0x398] ;  /* 0x00007300ff0777ac */ /* 0x000e620008000800 */
[----:B0-----:R-:W-:-:S04]  /*0080*/  IMAD.SHL.U32 R0, R0, 0x400, RZ ;  /* 0x0000040000007824 */ /* 0x001fc800078e00ff */
[C---:B-1----:R-:W-:Y:S01]  /*0090*/  VIADD R2, R0.reuse, -UR6 ;  /* 0x8000000600027c36 */ /* 0x042fe20008000000 */
[C---:B------:R-:W-:Y:S02]  /*00a0*/  ISETP.GT.AND P0, PT, R0.reuse, UR6, PT ;  /* 0x0000000600007c0c */ /* 0x040fe4000bf04270 */
[----:B------:R-:W-:Y:S02]  /*00b0*/  VIMNMX R13, PT, PT, R0, UR6, PT ;  /* 0x00000006000d7c48 */ /* 0x000fe4000bfe0100 */
[----:B------:R-:W-:-:S05]  /*00c0*/  SEL R12, R2, RZ, P0 ;  /* 0x000000ff020c7207 */ /* 0x000fca0000000000 */
[----:B---34-:R-:W-:-:S07]  /*00d0*/  IMAD.MOV.U32 R14, RZ, RZ, R12 ;  /* 0x000000ffff0e7224 */ /* 0x018fce00078e000c */
.L_x_2:
[----:B------:R-:W-:-:S05]  /*00e0*/  IMAD.IADD R2, R13, 0x1, -R12 ;  /* 0x000000010d027824 */ /* 0x000fca00078e0a0c */
[----:B------:R-:W-:-:S04]  /*00f0*/  IABS R2, R2 ;  /* 0x0000000200027213 */ /* 0x000fc80000000000 */
[----:B------:R-:W-:-:S04]  /*0100*/  LEA.HI R2, R2, R2, RZ, 0x1 ;  /* 0x0000000202027211 */ /* 0x000fc800078f08ff */
[----:B------:R-:W-:-:S05]  /*0110*/  SHF.R.S32.HI R2, RZ, 0x1, R2 ;  /* 0x00000001ff027819 */ /* 0x000fca0000011402 */
[--C-:B------:R-:W-:Y:S02]  /*0120*/  IMAD.IADD R19, R14, 0x1, R2.reuse ;  /* 0x000000010e137824 */ /* 0x100fe400078e0202 */
[----:B------:R-:W-:-:S03]  /*0130*/  IMAD.IADD R17, R13, 0x1, -R2 ;  /* 0x000000010d117824 */ /* 0x000fc600078e0a02 */
[----:B------:R-:W-:-:S04]  /*0140*/  ISETP.GT.AND P0, PT, R19, UR7, PT ;  /* 0x0000000713007c0c */ /* 0x000fc8000bf04270 */
[----:B------:R-:W-:-:S13]  /*0150*/  ISETP.LT.OR P0, PT, R17, RZ, P0 ;  /* 0x000000ff1100720c */ /* 0x000fda0000701670 */
[----:B------:R-:W-:Y:S05]  /*0160*/  @P0 BRA `(.L_x_0) ;  /* 0x0000000000240947 */ /* 0x000fea0003800000 */
[----:B------:R-:W-:Y:S01]  /*0170*/  ISETP.NE.AND P0, PT, R19, RZ, PT ;  /* 0x000000ff1300720c */ /* 0x000fe20003f05270 */
[----:B--2---:R-:W-:-:S03]  /*0180*/  IMAD.WIDE.U32 R2, R17, 0x4, R6 ;  /* 0x0000000411027825 */ /* 0x004fc600078e0006 */
[----:B------:R-:W-:Y:S01]  /*0190*/  ISETP.EQ.OR P0, PT, R17, UR8, !P0 ;  /* 0x0000000811007c0c */ /* 0x000fe2000c702670 */
[----:B------:R-:W-:-:S12]  /*01a0*/  IMAD.WIDE R4, R19, 0x4, R8 ;  /* 0x0000000413047825 */ /* 0x000fd800078e0208 */
[----:B------:R-:W-:Y:S05]  /*01b0*/  @P0 BRA `(.L_x_1) ;  /* 0x0000000000180947 */ /* 0x000fea0003800000 */
[----:B------:R-:W2:Y:S04]  /*01c0*/  LDG.E R10, desc[UR4][R2.64] ;  /* 0x00000004020a7981 */ /* 0x000ea8000c1e1900 */
[----:B------:R-:W2:Y:S02]  /*01d0*/  LDG.E R11, desc[UR4][R4.64+-0x4] ;  /* 0xfffffc04040b7981 */ /* 0x000ea4000c1e1900 */
[----:B--2---:R-:W-:-:S13]  /*01e0*/  ISETP.GT.AND P0, PT, R10, R11, PT ;  /* 0x0000000b0a00720c */ /* 0x004fda0003f04270 */
[----:B------:R-:W-:Y:S05]  /*01f0*/  @P0 BRA `(.L_x_1) ;  /* 0x0000000000080947 */ /* 0x000fea0003800000 */
.L_x_0:
[----:B------:R-:W-:Y:S01]  /*0200*/  VIADD R12, R17, 0x1 ;  /* 0x00000001110c7836 */ /* 0x000fe20000000000 */
[----:B------:R-:W-:Y:S06]  /*0210*/  BRA `(.L_x_2) ;  /* 0xfffffffc00b07947 */ /* 0x000fec000383ffff */
.L_x_1:
[----:B------:R-:W-:-:S04]  /*0220*/  ISETP.NE.AND P0, PT, R17, RZ, PT ;  /* 0x000000ff1100720c */ /* 0x000fc80003f05270 */
[----:B------:R-:W-:-:S13]  /*0230*/  ISETP.EQ.OR P0, PT, R19, UR7, !P0 ;  /* 0x0000000713007c0c */ /* 0x000fda000c702670 */
[----:B------:R-:W-:Y:S05]  /*0240*/  @P0 BRA `(.L_x_3) ;  /* 0x00000000001c0947 */ /* 0x000fea0003800000 */
[----:B------:R-:W-:Y:S01]  /*0250*/  VIADD R13, R17, 0xffffffff ;  /* 0xffffffff110d7836 */ /* 0x000fe20000000000 */
[----:B------:R-:W2:Y:S03]  /*0260*/  LDG.E R15, desc[UR4][R4.64] ;  /* 0x00000004040f7981 */ /* 0x000ea6000c1e1900 */
[----:B------:R-:W-:-:S06]  /*0270*/  IMAD.WIDE.U32 R10, R13, 0x4, R6 ;  /* 0x000000040d0a7825 */ /* 0x000fcc00078e0006 */
[----:B------:R-:W2:Y:S02]  /*0280*/  LDG.E R10, desc[UR4][R10.64] ;  /* 0x000000040a0a7981 */ /* 0x000ea4000c1e1900 */
[----:B--2---:R-:W-:-:S13]  /*0290*/  ISETP.GT.AND P0, PT, R10, R15, PT ;  /* 0x0000000f0a00720c */ /* 0x004fda0003f04270 */
[----:B------:R-:W-:Y:S01]  /*02a0*/  @P0 VIADD R14, R19, 0x1 ;  /* 0x00000001130e0836 */ /* 0x000fe20000000000 */
[----:B------:R-:W-:Y:S06]  /*02b0*/  @P0 BRA `(.L_x_2) ;  /* 0xfffffffc00880947 */ /* 0x000fec000383ffff */
.L_x_3:
[----:B------:R-:W0:Y:S01]  /*02c0*/  S2R R13, SR_TID.X ;  /* 0x00000000000d7919 */ /* 0x000e220000002100 */
[----:B------:R-:W-:Y:S01]  /*02d0*/  IADD3 R12, PT, PT, -R17, UR8, RZ ;  /* 0x00000008110c7c10 */ /* 0x000fe2000fffe1ff */
[----:B------:R-:W1:Y:S01]  /*02e0*/  LDC.64 R6, c[0x0][0x3a0] ;  /* 0x0000e800ff067b82 */ /* 0x000e620000000a00 */
[----:B------:R-:W-:-:S05]  /*02f0*/  IADD3 R15, PT, PT, -R19, UR7, RZ ;  /* 0x00000007130f7c10 */ /* 0x000fca000fffe1ff */
[----:B------:R-:W-:Y:S02]  /*0300*/  IMAD.IADD R8, R12, 0x1, R15 ;  /* 0x000000010c087824 */ /* 0x000fe400078e020f */
[----:B------:R-:W-:Y:S03]  /*0310*/  BAR.SYNC.DEFER_BLOCKING 0x0 ;  /* 0x0000000000007b1d */ /* 0x000fe60000010000 */
[----:B0-----:R-:W-:-:S13]  /*0320*/  ISETP.GE.AND P0, PT, R13, R8, PT ;  /* 0x000000080d00720c */ /* 0x001fda0003f06270 */
[----:B------:R-:W-:Y:S05]  /*0330*/  @P0 EXIT ;  /* 0x000000000000094d */ /* 0x000fea0003800000 */
[C---:B------:R-:W-:Y:S01]  /*0340*/  IMAD.IADD R8, R13.reuse, 0x1, -R12 ;  /* 0x000000010d087824 */ /* 0x040fe200078e0a0c */
[----:B------:R-:W-:Y:S01]  /*0350*/  ISETP.GT.AND P0, PT, R13, R12, PT ;  /* 0x0000000c0d00720c */ /* 0x000fe20003f04270 */
[----:B------:R-:W-:Y:S01]  /*0360*/  BSSY.RECONVERGENT B1, `(.L_x_4) ;  /* 0x0000029000017945 */ /* 0x000fe20003800200 */
[----:B-1----:R-:W-:Y:S01]  /*0370*/  IMAD.WIDE.U32 R6, R0, 0x4, R6 ;  /* 0x0000000400067825 */ /* 0x002fe200078e0006 */
[----:B------:R-:W-:Y:S02]  /*0380*/  VIMNMX R19, PT, PT, R12, R13, PT ;  /* 0x0000000d0c137248 */ /* 0x000fe40003fe0100 */
[----:B------:R-:W-:-:S05]  /*0390*/  SEL R14, R8, RZ, P0 ;  /* 0x000000ff080e7207 */ /* 0x000fca0000000000 */
[----:B------:R-:W-:-:S07]  /*03a0*/  IMAD.MOV.U32 R0, RZ, RZ, R14 ;  /* 0x000000ffff007224 */ /* 0x000fce00078e000e */
.L_x_11:
[----:B------:R-:W-:Y:S01]  /*03b0*/  BSSY.RECONVERGENT B2, `(.L_x_5) ;  /* 0x0000019000027945 */ /* 0x000fe20003800200 */
.L_x_9:
[----:B------:R-:W-:Y:S01]  /*03c0*/  IMAD.IADD R8, R19, 0x1, -R0 ;  /* 0x0000000113087824 */ /* 0x000fe200078e0a00 */
[----:B------:R-:W-:Y:S04]  /*03d0*/  BSSY.RELIABLE B0, `(.L_x_6) ;  /* 0x0000014000007945 */ /* 0x000fe80003800100 */
[----:B------:R-:W-:-:S04]  /*03e0*/  IABS R8, R8 ;  /* 0x0000000800087213 */ /* 0x000fc80000000000 */
[----:B------:R-:W-:-:S04]  /*03f0*/  LEA.HI R8, R8, R8, RZ, 0x1 ;  /* 0x0000000808087211 */ /* 0x000fc800078f08ff */
[----:B------:R-:W-:-:S05]  /*0400*/  SHF.R.S32.HI R8, RZ, 0x1, R8 ;  /* 0x00000001ff087819 */ /* 0x000fca0000011408 */
[--C-:B------:R-:W-:Y:S02]  /*0410*/  IMAD.IADD R18, R14, 0x1, R8.reuse ;  /* 0x000000010e127824 */ /* 0x100fe400078e0208 */
[----:B------:R-:W-:-:S03]  /*0420*/  IMAD.IADD R23, R19, 0x1, -R8 ;  /* 0x0000000113177824 */ /* 0x000fc600078e0a08 */
[----:B------:R-:W-:-:S04]  /*0430*/  ISETP.GT.AND P0, PT, R18, R15, PT ;  /* 0x0000000f1200720c */ /* 0x000fc80003f04270 */
[----:B------:R-:W-:-:S13]  /*0440*/  ISETP.LT.OR P0, PT, R23, RZ, P0 ;  /* 0x000000ff1700720c */ /* 0x000fda0000701670 */
[----:B------:R-:W-:Y:S05]  /*0450*/  @P0 BRA `(.L_x_7) ;  /* 0x00000000002c0947 */ /* 0x000fea0003800000 */
[----:B------:R-:W-:Y:S01]  /*0460*/  ISETP.NE.AND P0, PT, R18, RZ, PT ;  /* 0x000000ff1200720c */ /* 0x000fe20003f05270 */
[----:B------:R-:W-:-:S03]  /*0470*/  IMAD.WIDE.U32 R10, R23, 0x4, R2 ;  /* 0x00000004170a7825 */ /* 0x000fc600078e0002 */
[----:B------:R-:W-:Y:S01]  /*0480*/  ISETP.EQ.OR P0, PT, R23, R12, !P0 ;  /* 0x0000000c1700720c */ /* 0x000fe20004702670 */
[----:B------:R-:W-:-:S12]  /*0490*/  IMAD.WIDE R8, R18, 0x4, R4 ;  /* 0x0000000412087825 */ /* 0x000fd800078e0204 */
[----:B------:R-:W-:Y:S05]  /*04a0*/  @P0 BREAK.RELIABLE B0 ;  /* 0x0000000000000942 */ /* 0x000fea0003800100 */
[----:B------:R-:W-:Y:S05]  /*04b0*/  @P0 BRA `(.L_x_8) ;  /* 0x0000000000200947 */ /* 0x000fea0003800000 */
[----:B------:R-:W2:Y:S04]  /*04c0*/  LDG.E R16, desc[UR4][R10.64] ;  /* 0x000000040a107981 */ /* 0x000ea8000c1e1900 */
[----:B------:R-:W2:Y:S02]  /*04d0*/  LDG.E R17, desc[UR4][R8.64+-0x4] ;  /* 0xfffffc0408117981 */ /* 0x000ea4000c1e1900 */
[----:B--2---:R-:W-:-:S13]  /*04e0*/  ISETP.GT.AND P0, PT, R16, R17, PT ;  /* 0x000000111000720c */ /* 0x004fda0003f04270 */
[----:B------:R-:W-:Y:S05]  /*04f0*/  @P0 BREAK.RELIABLE B0 ;  /* 0x0000000000000942 */ /* 0x000fea0003800100 */
[----:B------:R-:W-:Y:S05]  /*0500*/  @P0 BRA `(.L_x_8) ;  /* 0x00000000000c0947 */ /* 0x000fea0003800000 */
.L_x_7:
[----:B------:R-:W-:Y:S05]  /*0510*/  BSYNC.RELIABLE B0 ;  /* 0x0000000000007941 */ /* 0x000fea0003800100 */
.L_x_6:
[----:B------:R-:W-:Y:S01]  /*0520*/  VIADD R0, R23, 0x1 ;  /* 0x0000000117007836 */ /* 0x000fe20000000000 */
[----:B------:R-:W-:Y:S06]  /*0530*/  BRA `(.L_x_9) ;  /* 0xfffffffc00a07947 */ /* 0x000fec000383ffff */
.L_x_8:
[----:B------:R-:W-:Y:S05]  /*0540*/  BSYNC.RECONVERGENT B2 ;  /* 0x0000000000027941 */ /* 0x000fea0003800200 */
.L_x_5:
[----:B------:R-:W-:-:S04]  /*0550*/  ISETP.NE.AND P0, PT, R23, RZ, PT ;  /* 0x000000ff1700720c */ /* 0x000fc80003f05270 */
[----:B------:R-:W-:-:S13]  /*0560*/  ISETP.EQ.OR P0, PT, R18, R15, !P0 ;  /* 0x0000000f1200720c */ /* 0x000fda0004702670 */
        /* <DEDUP_REMOVED lines=8> */
.L_x_10:
[----:B------:R-:W-:Y:S05]  /*05f0*/  BSYNC.RECONVERGENT B1 ;  /* 0x0000000000017941 */ /* 0x000fea0003800200 */
.L_x_4:
[----:B------:R-:W-:Y:S05]  /*0600*/  WARPSYNC.ALL ;  /* 0x0000000000007948 */ /* 0x000fea0003800000 */
[----:B------:R-:W-:Y:S01]  /*0610*/  ISETP.GE.AND P0, PT, R23, R12, PT ;  /* 0x0000000c1700720c */ /* 0x000fe20003f06270 */
[----:B------:R-:W-:-:S12]  /*0620*/  BSSY.RECONVERGENT B1, `(.L_x_12) ;  /* 0x000000f000017945 */ /* 0x000fd80003800200 */
[----:B------:R-:W-:Y:S05]  /*0630*/  @!P0 BRA `(.L_x_13) ;  /* 0x0000000000088947 */ /* 0x000fea0003800000 */
[----:B------:R0:W5:Y:S01]  /*0640*/  LDG.E R9, desc[UR4][R8.64] ;  /* 0x0000000408097981 */ /* 0x000162000c1e1900 */
[----:B------:R-:W-:Y:S05]  /*0650*/  BRA `(.L_x_14) ;  /* 0x00000000002c7947 */ /* 0x000fea0003800000 */
.L_x_13:
[----:B------:R-:W-:-:S13]  /*0660*/  ISETP.NE.AND P0, PT, R18, R15, PT ;  /* 0x0000000f1200720c */ /* 0x000fda0003f05270 */
[----:B------:R-:W-:Y:S05]  /*0670*/  @P0 BRA `(.L_x_15) ;  /* 0x0000000000080947 */ /* 0x000fea0003800000 */
[----:B------:R0:W5:Y:S01]  /*0680*/  LDG.E R11, desc[UR4][R10.64] ;  /* 0x000000040a0b7981 */ /* 0x000162000c1e1900 */
[----:B------:R-:W-:Y:S05]  /*0690*/  BRA `(.L_x_16) ;  /* 0x0000000000107947 */ /* 0x000fea0003800000 */
.L_x_15:
[----:B------:R-:W2:Y:S04]  /*06a0*/  LDG.E R11, desc[UR4][R10.64] ;  /* 0x000000040a0b7981 */ /* 0x000ea8000c1e1900 */
[----:B------:R-:W2:Y:S02]  /*06b0*/  LDG.E R9, desc[UR4][R8.64] ;  /* 0x0000000408097981 */ /* 0x000ea4000c1e1900 */
[----:B--2---:R-:W-:-:S13]  /*06c0*/  ISETP.GT.AND P0, PT, R11, R9, PT ;  /* 0x000000090b00720c */ /* 0x004fda0003f04270 */
[----:B------:R-:W-:Y:S05]  /*06d0*/  @P0 BRA `(.L_x_14) ;  /* 0x00000000000c0947 */ /* 0x000fea0003800000 */
.L_x_16:
[----:B------:R-:W-:-:S05]  /*06e0*/  IMAD.WIDE.U32 R6, R13, 0x4, R6 ;  /* 0x000000040d067825 */ /* 0x000fca00078e0006 */
[----:B-----5:R-:W-:Y:S01]  /*06f0*/  STG.E desc[UR4][R6.64], R11 ;  /* 0x0000000b06007986 */ /* 0x020fe2000c101904 */
[----:B------:R-:W-:Y:S05]  /*0700*/  EXIT ;  /* 0x000000000000794d */ /* 0x000fea0003800000 */
.L_x_14:
[----:B------:R-:W-:Y:S05]  /*0710*/  BSYNC.RECONVERGENT B1 ;  /* 0x0000000000017941 */ /* 0x000fea0003800200 */
.L_x_12:
[----:B------:R-:W-:-:S05]  /*0720*/  IMAD.WIDE.U32 R6, R13, 0x4, R6 ;  /* 0x000000040d067825 */ /* 0x000fca00078e0006 */
[----:B-----5:R-:W-:Y:S01]  /*0730*/  STG.E desc[UR4][R6.64], R9 ;  /* 0x0000000906007986 */ /* 0x020fe2000c101904 */
[----:B------:R-:W-:Y:S05]  /*0740*/  EXIT ;  /* 0x000000000000794d */ /* 0x000fea0003800000 */
.L_x_17:
[----:B------:R-:W-:-:S00]  /*0750*/  BRA `(.L_x_17) ;  /* 0xfffffffc00fc7947 */ /* 0x000fc0000383ffff */
[----:B------:R-:W-:-:S00]  /*0760*/  NOP ;  /* 0x0000000000007918 */ /* 0x000fc00000000000 */
        /* <DEDUP_REMOVED lines=9> */
.L_x_32:


//--------------------- .text._Z17naive_merge_big_kPiiS_iS_ --------------------------
	.section	.text._Z17naive_merge_big_kPiiS_iS_,"ax",@progbits
	.align	128
        .global         _Z17naive_merge_big_kPiiS_iS_
        .type           _Z17naive_merge_big_kPiiS_iS_,@function
        .size           _Z17naive_merge_big_kPiiS_iS_,(.L_x_33 - _Z17naive_merge_big_kPiiS_iS_)
        .other          _Z17naive_merge_big_kPiiS_iS_,@"STO_CUDA_ENTRY STV_DEFAULT"
_Z17naive_merge_big_kPiiS_iS_:
.text._Z17naive_merge_big_kPiiS_iS_:
[----:B------:R-:W-:Y:S01]  /*0000*/  LDC R1, c[0x0][0x37c] ;  /* 0x0000df00ff017b82 */ /* 0x000fe20000000800 */
[----:B------:R-:W0:Y:S07]  /*0010*/  S2R R0, SR_TID.X ;  /* 0x0000000000007919 */ /* 0x000e2e0000002100 */
[----:B------:R-:W0:Y:S01]  /*0020*/  S2UR UR5, SR_CTAID.X ;  /* 0x00000000000579c3 */ /* 0x000e220000002500 */
[----:B------:R-:W1:Y:S01]  /*0030*/  LDCU UR4, c[0x0][0x398] ;  /* 0x00007300ff0477ac */ /* 0x000e620008000800 */
[----:B------:R-:W1:Y:S06]  /*0040*/  LDCU UR6, c[0x0][0x388] ;  /* 0x00007100ff0677ac */ /* 0x000e6c0008000800 */
[----:B------:R-:W0:Y:S01]  /*0050*/  LDC R3, c[0x0][0x360] ;  /* 0x0000d800ff037b82 */ /* 0x000e220000000800 */
[----:B-1----:R-:W-:Y:S01]  /*0060*/  UIADD3 UR4, UPT, UPT, UR4, UR6, URZ ;  /* 0x0000000604047290 */ /* 0x002fe2000fffe0ff */
[----:B0-----:R-:W-:-:S05]  /*0070*/  IMAD R0, R3, UR5, R0 ;  /* 0x0000000503007c24 */ /* 0x001fca000f8e0200 */
[----:B------:R-:W-:-:S13]  /*0080*/  ISETP.GE.AND P0, PT, R0, UR4, PT ;  /* 0x0000000400007c0c */ /* 0x000fda000bf06270 */
[----:B------:R-:W-:Y:S05]  /*0090*/  @P0 EXIT ;  /* 0x000000000000094d */ /* 0x000fea0003800000 */
[----:B------:R-:W0:Y:S01]  /*00a0*/  LDC R16, c[0x0][0x398] ;  /* 0x0000e600ff107b82 */ /* 0x000e220000000800 */
[C---:B------:R-:W-:Y:S01]  /*00b0*/  VIADD R6, R0.reuse, -UR6 ;  /* 0x8000000600067c36 */ /* 0x040fe20008000000 */
[C---:B------:R-:W-:Y:S01]  /*00c0*/  ISETP.GT.AND P0, PT, R0.reuse, UR6, PT ;  /* 0x0000000600007c0c */ /* 0x040fe2000bf04270 */
[----:B------:R-:W-:Y:S01]  /*00d0*/  BSSY.RECONVERGENT B1, `(.L_x_18) ;  /* 0x000002c000017945 */ /* 0x000fe20003800200 */
[----:B------:R-:W-:Y:S01]  /*00e0*/  VIMNMX R13, PT, PT, R0, UR6, PT ;  /* 0x00000006000d7c48 */ /* 0x000fe2000bfe0100 */
[----:B------:R-:W1:Y:S01]  /*00f0*/  LDCU.64 UR4, c[0x0][0x358] ;  /* 0x00006b00ff0477ac */ /* 0x000e620008000a00 */
[----:B------:R-:W-:Y:S02]  /*0100*/  SEL R12, R6, RZ, P0 ;  /* 0x000000ff060c7207 */ /* 0x000fe40000000000 */
[----:B------:R-:W2:Y:S03]  /*0110*/  LDC R18, c[0x0][0x388] ;  /* 0x0000e200ff127b82 */ /* 0x000ea60000000800 */
[----:B------:R-:W-:-:S05]  /*0120*/  IMAD.MOV.U32 R14, RZ, RZ, R12 ;  /* 0x000000ffff0e7224 */ /* 0x000fca00078e000c */
[----:B------:R-:W3:Y:S08]  /*0130*/  LDC.64 R2, c[0x0][0x380] ;  /* 0x0000e000ff027b82 */ /* 0x000ef00000000a00 */
[----:B-1----:R-:W4:Y:S02]  /*0140*/  LDC.64 R4, c[0x0][0x390] ;  /* 0x0000e400ff047b82 */ /* 0x002f240000000a00 */
.L_x_25:
[----:B------:R-:W-:Y:S01]  /*0150*/  BSSY.RECONVERGENT B2, `(.L_x_19) ;  /* 0x0000019000027945 */ /* 0x000fe20003800200 */
.L_x_23:
[----:B------:R-:W-:Y:S01]  /*0160*/  IMAD.IADD R6, R13, 0x1, -R14 ;  /* 0x000000010d067824 */ /* 0x000fe200078e0a0e */
[----:B------:R-:W-:Y:S04]  /*0170*/  BSSY.RELIABLE B0, `(.L_x_20) ;  /* 0x0000014000007945 */ /* 0x000fe80003800100 */
[----:B------:R-:W-:-:S04]  /*0180*/  IABS R6, R6 ;  /* 0x0000000600067213 */ /* 0x000fc80000000000 */
[----:B------:R-:W-:-:S04]  /*0190*/  LEA.HI R6, R6, R6, RZ, 0x1 ;  /* 0x0000000606067211 */ /* 0x000fc800078f08ff */
[----:B------:R-:W-:-:S05]  /*01a0*/  SHF.R.S32.HI R6, RZ, 0x1, R6 ;  /* 0x00000001ff067819 */ /* 0x000fca0000011406 */
[--C-:B------:R-:W-:Y:S02]  /*01b0*/  IMAD.IADD R17, R12, 0x1, R6.reuse ;  /* 0x000000010c117824 */ /* 0x100fe400078e0206 */
[----:B------:R-:W-:-:S03]  /*01c0*/  IMAD.IADD R19, R13, 0x1, -R6 ;  /* 0x000000010d137824 */ /* 0x000fc600078e0a06 */
[----:B0-----:R-:W-:-:S04]  /*01d0*/  ISETP.GT.AND P0, PT, R17, R16, PT ;  /* 0x000000101100720c */ /* 0x001fc80003f04270 */
[----:B------:R-:W-:-:S13]  /*01e0*/  ISETP.LT.OR P0, PT, R19, RZ, P0 ;  /* 0x000000ff1300720c */ /* 0x000fda0000701670 */
[----:B------:R-:W-:Y:S05]  /*01f0*/  @P0 BRA `(.L_x_21) ;  /* 0x00000000002c0947 */ /* 0x000fea0003800000 */
[----:B------:R-:W-:Y:S01]  /*0200*/  ISETP.NE.AND P0, PT, R17, RZ, PT ;  /* 0x000000ff1100720c */ /* 0x000fe20003f05270 */
[----:B---3--:R-:W-:-:S03]  /*0210*/  IMAD.WIDE.U32 R6, R19, 0x4, R2 ;  /* 0x0000000413067825 */ /* 0x008fc600078e0002 */
[----:B--2---:R-:W-:Y:S01]  /*0220*/  ISETP.EQ.OR P0, PT, R19, R18, !P0 ;  /* 0x000000121300720c */ /* 0x004fe20004702670 */
[----:B----4-:R-:W-:-:S12]  /*0230*/  IMAD.WIDE R8, R17, 0x4, R4 ;  /* 0x0000000411087825 */ /* 0x010fd800078e0204 */
[----:B------:R-:W-:Y:S05]  /*0240*/  @P0 BREAK.RELIABLE B0 ;  /* 0x0000000000000942 */ /* 0x000fea0003800100 */
[----:B------:R-:W-:Y:S05]  /*0250*/  @P0 BRA `(.L_x_22) ;  /* 0x0000000000200947 */ /* 0x000fea0003800000 */
[----:B------:R-:W2:Y:S04]  /*0260*/  LDG.E R10, desc[UR4][R6.64] ;  /* 0x00000004060a7981 */ /* 0x000ea8000c1e1900 */
[----:B------:R-:W2:Y:S02]  /*0270*/  LDG.E R11, desc[UR4][R8.64+-0x4] ;  /* 0xfffffc04080b7981 */ /* 0x000ea4000c1e1900 */
[----:B--2---:R-:W-:-:S13]  /*0280*/  ISETP.GT.AND P0, PT, R10, R11, PT ;  /* 0x0000000b0a00720c */ /* 0x004fda0003f04270 */
[----:B------:R-:W-:Y:S05]  /*0290*/  @P0 BREAK.RELIABLE B0 ;  /* 0x0000000000000942 */ /* 0x000fea0003800100 */
[----:B------:R-:W-:Y:S05]  /*02a0*/  @P0 BRA `(.L_x_22) ;  /* 0x00000000000c0947 */ /* 0x000fea0003800000 */
.L_x_21:
[----:B------:R-:W-:Y:S05]  /*02b0*/  BSYNC.RELIABLE B0 ;  /* 0x0000000000007941 */ /* 0x000fea0003800100 */
.L_x_20:
[----:B------:R-:W-:Y:S01]  /*02c0*/  VIADD R14, R19, 0x1 ;  /* 0x00000001130e7836 */ /* 0x000fe20000000000 */
[----:B------:R-:W-:Y:S06]  /*02d0*/  BRA `(.L_x_23) ;  /* 0xfffffffc00a07947 */ /* 0x000fec000383ffff */
.L_x_22:
[----:B------:R-:W-:Y:S05]  /*02e0*/  BSYNC.RECONVERGENT B2 ;  /* 0x0000000000027941 */ /* 0x000fea0003800200 */
.L_x_19:
        /* <DEDUP_REMOVED lines=10> */
.L_x_24:
[----:B------:R-:W-:Y:S05]  /*0390*/  BSYNC.RECONVERGENT B1 ;  /* 0x0000000000017941 */ /* 0x000fea0003800200 */
.L_x_18:
[----:B------:R-:W-:Y:S05]  /*03a0*/  WARPSYNC.ALL ;  /* 0x0000000000007948 */ /* 0x000fea0003800000 */
[----:B------:R-:W-:Y:S01]  /*03b0*/  ISETP.GE.AND P0, PT, R19, R18, PT ;  /* 0x000000121300720c */ /* 0x000fe20003f06270 */
[----:B------:R-:W-:-:S12]  /*03c0*/  BSSY.RECONVERGENT B1, `(.L_x_26) ;  /* 0x0000010000017945 */ /* 0x000fd80003800200 */
[----:B------:R-:W-:Y:S05]  /*03d0*/  @!P0 BRA `(.L_x_27) ;  /* 0x0000000000088947 */ /* 0x000fea0003800000 */
[----:B------:R0:W5:Y:S01]  /*03e0*/  LDG.E R9, desc[UR4][R8.64] ;  /* 0x0000000408097981 */ /* 0x000162000c1e1900 */
[----:B------:R-:W-:Y:S05]  /*03f0*/  BRA `(.L_x_28) ;  /* 0x0000000000307947 */ /* 0x000fea0003800000 */
.L_x_27:
[----:B------:R-:W-:-:S13]  /*0400*/  ISETP.NE.AND P0, PT, R17, R16, PT ;  /* 0x000000101100720c */ /* 0x000fda0003f05270 */
[----:B------:R-:W-:Y:S05]  /*0410*/  @P0 BRA `(.L_x_29) ;  /* 0x0000000000080947 */ /* 0x000fea0003800000 */
[----:B------:R0:W5:Y:S01]  /*0420*/  LDG.E R7, desc[UR4][R6.64] ;  /* 0x0000000406077981 */ /* 0x000162000c1e1900 */
[----:B------:R-:W-:Y:S05]  /*0430*/  BRA `(.L_x_30) ;  /* 0x0000000000107947 */ /* 0x000fea0003800000 */
.L_x_29:
[----:B------:R-:W2:Y:S04]  /*0440*/  LDG.E R7, desc[UR4][R6.64] ;  /* 0x0000000406077981 */ /* 0x000ea8000c1e1900 */
[----:B------:R-:W2:Y:S02]  /*0450*/  LDG.E R9, desc[UR4][R8.64] ;  /* 0x0000000408097981 */ /* 0x000ea4000c1e1900 */
[----:B--2---:R-:W-:-:S13]  /*0460*/  ISETP.GT.AND P0, PT, R7, R9, PT ;  /* 0x000000090700720c */ /* 0x004fda0003f04270 */
[----:B------:R-:W-:Y:S05]  /*0470*/  @P0 BRA `(.L_x_28) ;  /* 0x0000000000100947 */ /* 0x000fea0003800000 */
.L_x_30:
[----:B------:R-:W1:Y:S02]  /*0480*/  LDC.64 R2, c[0x0][0x3a0] ;  /* 0x0000e800ff027b82 */ /* 0x000e640000000a00 */
[----:B-1----:R-:W-:-:S05]  /*0490*/  IMAD.WIDE R2, R0, 0x4, R2 ;  /* 0x0000000400027825 */ /* 0x002fca00078e0202 */
[----:B-----5:R-:W-:Y:S01]  /*04a0*/  STG.E desc[UR4][R2.64], R7 ;  /* 0x0000000702007986 */ /* 0x020fe2000c101904 */
[----:B------:R-:W-:Y:S05]  /*04b0*/  EXIT ;  /* 0x000000000000794d */ /* 0x000fea0003800000 */
.L_x_28:
[----:B------:R-:W-:Y:S05]  /*04c0*/  BSYNC.RECONVERGENT B1 ;  /* 0x0000000000017941 */ /* 0x000fea0003800200 */
.L_x_26:
[----:B------:R-:W1:Y:S02]  /*04d0*/  LDC.64 R2, c[0x0][0x3a0] ;  /* 0x0000e800ff027b82 */ /* 0x000e640000000a00 */
[----:B-1----:R-:W-:-:S05]  /*04e0*/  IMAD.WIDE R2, R0, 0x4, R2 ;  /* 0x0000000400027825 */ /* 0x002fca00078e0202 */
[----:B-----5:R-:W-:Y:S01]  /*04f0*/  STG.E desc[UR4][R2.64], R9 ;  /* 0x0000000902007986 */ /* 0x020fe2000c101904 */
[----:B------:R-:W-:Y:S05]  /*0500*/  EXIT ;  /* 0x000000000000794d */ /* 0x000fea0003800000 */
.L_x_31:
        /* <DEDUP_REMOVED lines=15> */
.L_x_33:


//--------------------- .nv.shared.reserved.0     --------------------------
	.section	.nv.shared.reserved.0,"aw",@nobits
	.weak		__nv_reservedSMEM_offset_0_alias
	.size		__nv_reservedSMEM_offset_0_alias, 0, 64
	.other		__nv_reservedSMEM_offset_0_alias,@"STO_CUDA_RESERVED_SHARED STV_DEFAULT"
__nv_reservedSMEM_offset_0_alias:
	.zero		0
	.zero		64


//--------------------- .nv.constant0._Z18parallel_partitionPiiS_iS_ --------------------------
	.section	.nv.constant0._Z18parallel_partitionPiiS_iS_,"a",@progbits
	.sectionflags	@""
	.align	4
.nv.constant0._Z18parallel_partitionPiiS_iS_:
	.zero		936


//--------------------- .nv.constant0._Z17naive_merge_big_kPiiS_iS_ --------------------------
	.section	.nv.constant0._Z17naive_merge_big_kPiiS_iS_,"a",@progbits
	.sectionflags	@""
	.align	4
.nv.constant0._Z17naive_merge_big_kPiiS_iS_:
	.zero		936


//--------------------- SYMBOLS --------------------------

	.type		.nv.reservedSmem.offset0,@object
	.size		.nv.reservedSmem.offset0,0x4
